//
// Generated by NVIDIA NVVM Compiler
//
// Compiler Build ID: CL-36424714
// Cuda compilation tools, release 13.0, V13.0.88
// Based on NVVM 20.0.0
//

.version 9.0
.target sm_100
.address_size 64

	// .globl	_Z13G_alphaMulVecPfmf
// _ZZ11G_vecMulVecPfS_S_E6shMass has been demoted
// _ZZ18G_absSumOfVecElemsPfPdE6shMass has been demoted
// _ZZ18G_squaredEulerNormPfmS_E6shMass has been demoted
// _ZZ15G_sumOfVecElemsPfS_E6shMass has been demoted

.visible .entry _Z13G_alphaMulVecPfmf(
	.param .u64 .ptr .align 1 _Z13G_alphaMulVecPfmf_param_0,
	.param .u64 _Z13G_alphaMulVecPfmf_param_1,
	.param .f32 _Z13G_alphaMulVecPfmf_param_2
)
{
	.reg .b32 	%r<3>;
	.reg .b32 	%f<4>;
	.reg .b64 	%rd<9>;

	ld.param.u64 	%rd1, [_Z13G_alphaMulVecPfmf_param_0];
	ld.param.u64 	%rd2, [_Z13G_alphaMulVecPfmf_param_1];
	ld.param.f32 	%f1, [_Z13G_alphaMulVecPfmf_param_2];
	cvta.to.global.u64 	%rd3, %rd1;
	mov.u32 	%r1, %ctaid.x;
	cvt.u64.u32 	%rd4, %r1;
	mov.u32 	%r2, %tid.x;
	cvt.u64.u32 	%rd5, %r2;
	mad.lo.s64 	%rd6, %rd2, %rd4, %rd5;
	shl.b64 	%rd7, %rd6, 2;
	add.s64 	%rd8, %rd3, %rd7;
	ld.global.f32 	%f2, [%rd8];
	mul.f32 	%f3, %f1, %f2;
	st.global.f32 	[%rd8], %f3;
	ret;

}
	// .globl	_Z11G_vecSubVecPfS_
.visible .entry _Z11G_vecSubVecPfS_(
	.param .u64 .ptr .align 1 _Z11G_vecSubVecPfS__param_0,
	.param .u64 .ptr .align 1 _Z11G_vecSubVecPfS__param_1
)
{
	.reg .b32 	%r<2>;
	.reg .b32 	%f<4>;
	.reg .b64 	%rd<8>;

	ld.param.u64 	%rd1, [_Z11G_vecSubVecPfS__param_0];
	ld.param.u64 	%rd2, [_Z11G_vecSubVecPfS__param_1];
	cvta.to.global.u64 	%rd3, %rd1;
	cvta.to.global.u64 	%rd4, %rd2;
	mov.u32 	%r1, %tid.x;
	mul.wide.u32 	%rd5, %r1, 4;
	add.s64 	%rd6, %rd4, %rd5;
	ld.global.f32 	%f1, [%rd6];
	add.s64 	%rd7, %rd3, %rd5;
	ld.global.f32 	%f2, [%rd7];
	sub.f32 	%f3, %f2, %f1;
	st.global.f32 	[%rd7], %f3;
	ret;

}
	// .globl	_Z12G_vecPlusVecPfS_
.visible .entry _Z12G_vecPlusVecPfS_(
	.param .u64 .ptr .align 1 _Z12G_vecPlusVecPfS__param_0,
	.param .u64 .ptr .align 1 _Z12G_vecPlusVecPfS__param_1
)
{
	.reg .b32 	%r<2>;
	.reg .b32 	%f<4>;
	.reg .b64 	%rd<8>;

	ld.param.u64 	%rd1, [_Z12G_vecPlusVecPfS__param_0];
	ld.param.u64 	%rd2, [_Z12G_vecPlusVecPfS__param_1];
	cvta.to.global.u64 	%rd3, %rd1;
	cvta.to.global.u64 	%rd4, %rd2;
	mov.u32 	%r1, %tid.x;
	mul.wide.u32 	%rd5, %r1, 4;
	add.s64 	%rd6, %rd4, %rd5;
	ld.global.f32 	%f1, [%rd6];
	add.s64 	%rd7, %rd3, %rd5;
	ld.global.f32 	%f2, [%rd7];
	add.f32 	%f3, %f1, %f2;
	st.global.f32 	[%rd7], %f3;
	ret;

}
	// .globl	_Z10G_E_plus_APfm
.visible .entry _Z10G_E_plus_APfm(
	.param .u64 .ptr .align 1 _Z10G_E_plus_APfm_param_0,
	.param .u64 _Z10G_E_plus_APfm_param_1
)
{
	.reg .b32 	%r<2>;
	.reg .b32 	%f<3>;
	.reg .b64 	%rd<8>;

	ld.param.u64 	%rd1, [_Z10G_E_plus_APfm_param_0];
	ld.param.u64 	%rd2, [_Z10G_E_plus_APfm_param_1];
	cvta.to.global.u64 	%rd3, %rd1;
	mov.u32 	%r1, %tid.x;
	cvt.u64.u32 	%rd4, %r1;
	mad.lo.s64 	%rd5, %rd2, %rd4, %rd4;
	shl.b64 	%rd6, %rd5, 2;
	add.s64 	%rd7, %rd3, %rd6;
	ld.global.f32 	%f1, [%rd7];
	add.f32 	%f2, %f1, 0f3F800000;
	st.global.f32 	[%rd7], %f2;
	ret;

}
	// .globl	_Z11G_vecMulVecPfS_S_
.visible .entry _Z11G_vecMulVecPfS_S_(
	.param .u64 .ptr .align 1 _Z11G_vecMulVecPfS_S__param_0,
	.param .u64 .ptr .align 1 _Z11G_vecMulVecPfS_S__param_1,
	.param .u64 .ptr .align 1 _Z11G_vecMulVecPfS_S__param_2
)
{
	.reg .pred 	%p<5>;
	.reg .b32 	%r<11>;
	.reg .b32 	%f<8>;
	.reg .b64 	%rd<10>;
	// demoted variable
	.shared .align 4 .b8 _ZZ11G_vecMulVecPfS_S_E6shMass[16];
	ld.param.u64 	%rd2, [_Z11G_vecMulVecPfS_S__param_0];
	ld.param.u64 	%rd3, [_Z11G_vecMulVecPfS_S__param_1];
	ld.param.u64 	%rd1, [_Z11G_vecMulVecPfS_S__param_2];
	cvta.to.global.u64 	%rd4, %rd3;
	cvta.to.global.u64 	%rd5, %rd2;
	mov.u32 	%r1, %tid.x;
	mul.wide.u32 	%rd6, %r1, 4;
	add.s64 	%rd7, %rd5, %rd6;
	ld.global.f32 	%f1, [%rd7];
	add.s64 	%rd8, %rd4, %rd6;
	ld.global.f32 	%f2, [%rd8];
	mul.f32 	%f3, %f1, %f2;
	shl.b32 	%r6, %r1, 2;
	mov.u32 	%r7, _ZZ11G_vecMulVecPfS_S_E6shMass;
	add.s32 	%r2, %r7, %r6;
	st.shared.f32 	[%r2], %f3;
	bar.sync 	0;
	mov.u32 	%r10, %ntid.x;
	setp.lt.u32 	%p1, %r10, 2;
	@%p1 bra 	$L__BB4_4;
$L__BB4_1:
	shr.u32 	%r5, %r10, 1;
	setp.ge.u32 	%p2, %r1, %r5;
	@%p2 bra 	$L__BB4_3;
	shl.b32 	%r8, %r5, 2;
	add.s32 	%r9, %r2, %r8;
	ld.shared.f32 	%f4, [%r9];
	ld.shared.f32 	%f5, [%r2];
	add.f32 	%f6, %f4, %f5;
	st.shared.f32 	[%r2], %f6;
$L__BB4_3:
	bar.sync 	0;
	setp.gt.u32 	%p3, %r10, 3;
	mov.u32 	%r10, %r5;
	@%p3 bra 	$L__BB4_1;
$L__BB4_4:
	setp.ne.s32 	%p4, %r1, 0;
	@%p4 bra 	$L__BB4_6;
	ld.shared.f32 	%f7, [_ZZ11G_vecMulVecPfS_S_E6shMass];
	cvta.to.global.u64 	%rd9, %rd1;
	st.global.f32 	[%rd9], %f7;
$L__BB4_6:
	ret;

}
	// .globl	_Z18G_absSumOfVecElemsPfPd
.visible .entry _Z18G_absSumOfVecElemsPfPd(
	.param .u64 .ptr .align 1 _Z18G_absSumOfVecElemsPfPd_param_0,
	.param .u64 .ptr .align 1 _Z18G_absSumOfVecElemsPfPd_param_1
)
{
	.reg .pred 	%p<5>;
	.reg .b32 	%r<13>;
	.reg .b32 	%f<7>;
	.reg .b64 	%rd<9>;
	.reg .b64 	%fd<2>;
	// demoted variable
	.shared .align 4 .b8 _ZZ18G_absSumOfVecElemsPfPdE6shMass[16];
	ld.param.u64 	%rd2, [_Z18G_absSumOfVecElemsPfPd_param_0];
	ld.param.u64 	%rd1, [_Z18G_absSumOfVecElemsPfPd_param_1];
	cvta.to.global.u64 	%rd3, %rd2;
	mov.u32 	%r1, %tid.x;
	mov.u32 	%r2, %ctaid.x;
	mov.u32 	%r12, %ntid.x;
	mad.lo.s32 	%r7, %r2, %r12, %r1;
	mul.wide.u32 	%rd4, %r7, 4;
	add.s64 	%rd5, %rd3, %rd4;
	ld.global.f32 	%f1, [%rd5];
	abs.f32 	%f2, %f1;
	shl.b32 	%r8, %r1, 2;
	mov.u32 	%r9, _ZZ18G_absSumOfVecElemsPfPdE6shMass;
	add.s32 	%r4, %r9, %r8;
	st.shared.f32 	[%r4], %f2;
	bar.sync 	0;
	setp.lt.u32 	%p1, %r12, 2;
	@%p1 bra 	$L__BB5_4;
$L__BB5_1:
	shr.u32 	%r6, %r12, 1;
	setp.ge.u32 	%p2, %r1, %r6;
	@%p2 bra 	$L__BB5_3;
	shl.b32 	%r10, %r6, 2;
	add.s32 	%r11, %r4, %r10;
	ld.shared.f32 	%f3, [%r11];
	ld.shared.f32 	%f4, [%r4];
	add.f32 	%f5, %f3, %f4;
	st.shared.f32 	[%r4], %f5;
$L__BB5_3:
	bar.sync 	0;
	setp.gt.u32 	%p3, %r12, 3;
	mov.u32 	%r12, %r6;
	@%p3 bra 	$L__BB5_1;
$L__BB5_4:
	setp.ne.s32 	%p4, %r1, 0;
	@%p4 bra 	$L__BB5_6;
	ld.shared.f32 	%f6, [_ZZ18G_absSumOfVecElemsPfPdE6shMass];
	cvt.f64.f32 	%fd1, %f6;
	cvta.to.global.u64 	%rd6, %rd1;
	mul.wide.u32 	%rd7, %r2, 8;
	add.s64 	%rd8, %rd6, %rd7;
	st.global.f64 	[%rd8], %fd1;
$L__BB5_6:
	ret;

}
	// .globl	_Z18G_squaredEulerNormPfmS_
.visible .entry _Z18G_squaredEulerNormPfmS_(
	.param .u64 .ptr .align 1 _Z18G_squaredEulerNormPfmS__param_0,
	.param .u64 _Z18G_squaredEulerNormPfmS__param_1,
	.param .u64 .ptr .align 1 _Z18G_squaredEulerNormPfmS__param_2
)
{
	.reg .pred 	%p<5>;
	.reg .b32 	%r<14>;
	.reg .b32 	%f<7>;
	.reg .b64 	%rd<9>;
	// demoted variable
	.shared .align 4 .b8 _ZZ18G_squaredEulerNormPfmS_E6shMass[16];
	ld.param.u64 	%rd2, [_Z18G_squaredEulerNormPfmS__param_0];
	ld.param.u32 	%r7, [_Z18G_squaredEulerNormPfmS__param_1];
	ld.param.u64 	%rd1, [_Z18G_squaredEulerNormPfmS__param_2];
	cvta.to.global.u64 	%rd3, %rd2;
	mov.u32 	%r1, %tid.x;
	mov.u32 	%r2, %ctaid.x;
	mad.lo.s32 	%r8, %r2, %r7, %r1;
	mul.wide.u32 	%rd4, %r8, 4;
	add.s64 	%rd5, %rd3, %rd4;
	ld.global.f32 	%f1, [%rd5];
	mul.f32 	%f2, %f1, %f1;
	shl.b32 	%r9, %r1, 2;
	mov.u32 	%r10, _ZZ18G_squaredEulerNormPfmS_E6shMass;
	add.s32 	%r3, %r10, %r9;
	st.shared.f32 	[%r3], %f2;
	bar.sync 	0;
	mov.u32 	%r13, %ntid.x;
	setp.lt.u32 	%p1, %r13, 2;
	@%p1 bra 	$L__BB6_4;
$L__BB6_1:
	shr.u32 	%r6, %r13, 1;
	setp.ge.u32 	%p2, %r1, %r6;
	@%p2 bra 	$L__BB6_3;
	shl.b32 	%r11, %r6, 2;
	add.s32 	%r12, %r3, %r11;
	ld.shared.f32 	%f3, [%r12];
	ld.shared.f32 	%f4, [%r3];
	add.f32 	%f5, %f3, %f4;
	st.shared.f32 	[%r3], %f5;
$L__BB6_3:
	bar.sync 	0;
	setp.gt.u32 	%p3, %r13, 3;
	mov.u32 	%r13, %r6;
	@%p3 bra 	$L__BB6_1;
$L__BB6_4:
	setp.ne.s32 	%p4, %r1, 0;
	@%p4 bra 	$L__BB6_6;
	ld.shared.f32 	%f6, [_ZZ18G_squaredEulerNormPfmS_E6shMass];
	cvta.to.global.u64 	%rd6, %rd1;
	mul.wide.u32 	%rd7, %r2, 4;
	add.s64 	%rd8, %rd6, %rd7;
	st.global.f32 	[%rd8], %f6;
$L__BB6_6:
	ret;

}
	// .globl	_Z15G_sumOfVecElemsPfS_
.visible .entry _Z15G_sumOfVecElemsPfS_(
	.param .u64 .ptr .align 1 _Z15G_sumOfVecElemsPfS__param_0,
	.param .u64 .ptr .align 1 _Z15G_sumOfVecElemsPfS__param_1
)
{
	.reg .pred 	%p<5>;
	.reg .b32 	%r<13>;
	.reg .b32 	%f<6>;
	.reg .b64 	%rd<9>;
	// demoted variable
	.shared .align 4 .b8 _ZZ15G_sumOfVecElemsPfS_E6shMass[16];
	ld.param.u64 	%rd2, [_Z15G_sumOfVecElemsPfS__param_0];
	ld.param.u64 	%rd1, [_Z15G_sumOfVecElemsPfS__param_1];
	cvta.to.global.u64 	%rd3, %rd2;
	mov.u32 	%r1, %tid.x;
	mov.u32 	%r2, %ctaid.x;
	mov.u32 	%r12, %ntid.x;
	mad.lo.s32 	%r7, %r2, %r12, %r1;
	mul.wide.u32 	%rd4, %r7, 4;
	add.s64 	%rd5, %rd3, %rd4;
	ld.global.f32 	%f1, [%rd5];
	shl.b32 	%r8, %r1, 2;
	mov.u32 	%r9, _ZZ15G_sumOfVecElemsPfS_E6shMass;
	add.s32 	%r4, %r9, %r8;
	st.shared.f32 	[%r4], %f1;
	bar.sync 	0;
	setp.lt.u32 	%p1, %r12, 2;
	@%p1 bra 	$L__BB7_4;
$L__BB7_1:
	shr.u32 	%r6, %r12, 1;
	setp.ge.u32 	%p2, %r1, %r6;
	@%p2 bra 	$L__BB7_3;
	shl.b32 	%r10, %r6, 2;
	add.s32 	%r11, %r4, %r10;
	ld.shared.f32 	%f2, [%r11];
	ld.shared.f32 	%f3, [%r4];
	add.f32 	%f4, %f2, %f3;
	st.shared.f32 	[%r4], %f4;
$L__BB7_3:
	bar.sync 	0;
	setp.gt.u32 	%p3, %r12, 3;
	mov.u32 	%r12, %r6;
	@%p3 bra 	$L__BB7_1;
$L__BB7_4:
	setp.ne.s32 	%p4, %r1, 0;
	@%p4 bra 	$L__BB7_6;
	ld.shared.f32 	%f5, [_ZZ15G_sumOfVecElemsPfS_E6shMass];
	cvta.to.global.u64 	%rd6, %rd1;
	mul.wide.u32 	%rd7, %r2, 4;
	add.s64 	%rd8, %rd6, %rd7;
	st.global.f32 	[%rd8], %f5;
$L__BB7_6:
	ret;

}


// ===== COMPILED SASS (sm_100) =====

	.target	sm_100

	.elftype	@"ET_EXEC"


//--------------------- .note.nv.tkinfo           --------------------------
	.section	.note.nv.tkinfo,"",@"SHT_NOTE"
	.sectionflags	@"SHF_NOTE_NV_TKINFO"
	.tkinfo
        /*0018*/ 	.word	0x00000002
        /*0030*/ 	.string	""
        /*0030*/ 	.string	"ptxas"
        /*0030*/ 	.string	"Cuda compilation tools, release 13.0, V13.0.88"
        /*0030*/ 	.string	"Build cuda_13.0.r13.0/compiler.36424714_0"
        /*0030*/ 	.string	"-arch sm_100 -m 64 "



//--------------------- .note.nv.cuinfo           --------------------------
	.section	.note.nv.cuinfo,"",@"SHT_NOTE"
	.sectionflags	@"SHF_NOTE_NV_CUINFO"
        /*0018*/ 	.short	0x0002
        /*001a*/ 	.short	0x0064
        /*001c*/ 	.short	0x0082
	.zero		2


//--------------------- .nv.info                  --------------------------
	.section	.nv.info,"",@"SHT_CUDA_INFO"
	.align	4


	//----- nvinfo : EIATTR_REGCOUNT
	.align		4
        /*0000*/ 	.byte	0x04, 0x2f
        /*0002*/ 	.short	(.L_1 - .L_0)
	.align		4
.L_0:
        /*0004*/ 	.word	index@(_Z13G_alphaMulVecPfmf)
        /*0008*/ 	.word	0x0000000a


	//----- nvinfo : EIATTR_FRAME_SIZE
	.align		4
.L_1:
        /*000c*/ 	.byte	0x04, 0x11
        /*000e*/ 	.short	(.L_3 - .L_2)
	.align		4
.L_2:
        /*0010*/ 	.word	index@(_Z13G_alphaMulVecPfmf)
        /*0014*/ 	.word	0x00000000


	//----- nvinfo : EIATTR_REGCOUNT
	.align		4
.L_3:
        /*0018*/ 	.byte	0x04, 0x2f
        /*001a*/ 	.short	(.L_5 - .L_4)
	.align		4
.L_4:
        /*001c*/ 	.word	index@(_Z11G_vecSubVecPfS_)
        /*0020*/ 	.word	0x0000000a


	//----- nvinfo : EIATTR_FRAME_SIZE
	.align		4
.L_5:
        /*0024*/ 	.byte	0x04, 0x11
        /*0026*/ 	.short	(.L_7 - .L_6)
	.align		4
.L_6:
        /*0028*/ 	.word	index@(_Z11G_vecSubVecPfS_)
        /*002c*/ 	.word	0x00000000


	//----- nvinfo : EIATTR_REGCOUNT
	.align		4
.L_7:
        /*0030*/ 	.byte	0x04, 0x2f
        /*0032*/ 	.short	(.L_9 - .L_8)
	.align		4
.L_8:
        /*0034*/ 	.word	index@(_Z12G_vecPlusVecPfS_)
        /*0038*/ 	.word	0x0000000a


	//----- nvinfo : EIATTR_FRAME_SIZE
	.align		4
.L_9:
        /*003c*/ 	.byte	0x04, 0x11
        /*003e*/ 	.short	(.L_11 - .L_10)
	.align		4
.L_10:
        /*0040*/ 	.word	index@(_Z12G_vecPlusVecPfS_)
        /*0044*/ 	.word	0x00000000


	//----- nvinfo : EIATTR_REGCOUNT
	.align		4
.L_11:
        /*0048*/ 	.byte	0x04, 0x2f
        /*004a*/ 	.short	(.L_13 - .L_12)
	.align		4
.L_12:
        /*004c*/ 	.word	index@(_Z10G_E_plus_APfm)
        /*0050*/ 	.word	0x00000008


	//----- nvinfo : EIATTR_FRAME_SIZE
	.align		4
.L_13:
        /*0054*/ 	.byte	0x04, 0x11
        /*0056*/ 	.short	(.L_15 - .L_14)
	.align		4
.L_14:
        /*0058*/ 	.word	index@(_Z10G_E_plus_APfm)
        /*005c*/ 	.word	0x00000000


	//----- nvinfo : EIATTR_REGCOUNT
	.align		4
.L_15:
        /*0060*/ 	.byte	0x04, 0x2f
        /*0062*/ 	.short	(.L_17 - .L_16)
	.align		4
.L_16:
        /*0064*/ 	.word	index@(_Z11G_vecMulVecPfS_S_)
        /*0068*/ 	.word	0x0000000c


	//----- nvinfo : EIATTR_FRAME_SIZE
	.align		4
.L_17:
        /*006c*/ 	.byte	0x04, 0x11
        /*006e*/ 	.short	(.L_19 - .L_18)
	.align		4
.L_18:
        /*0070*/ 	.word	index@(_Z11G_vecMulVecPfS_S_)
        /*0074*/ 	.word	0x00000000


	//----- nvinfo : EIATTR_REGCOUNT
	.align		4
.L_19:
        /*0078*/ 	.byte	0x04, 0x2f
        /*007a*/ 	.short	(.L_21 - .L_20)
	.align		4
.L_20:
        /*007c*/ 	.word	index@(_Z18G_absSumOfVecElemsPfPd)
        /*0080*/ 	.word	0x0000000c


	//----- nvinfo : EIATTR_FRAME_SIZE
	.align		4
.L_21:
        /*0084*/ 	.byte	0x04, 0x11
        /*0086*/ 	.short	(.L_23 - .L_22)
	.align		4
.L_22:
        /*0088*/ 	.word	index@(_Z18G_absSumOfVecElemsPfPd)
        /*008c*/ 	.word	0x00000000


	//----- nvinfo : EIATTR_REGCOUNT
	.align		4
.L_23:
        /*0090*/ 	.byte	0x04, 0x2f
        /*0092*/ 	.short	(.L_25 - .L_24)
	.align		4
.L_24:
        /*0094*/ 	.word	index@(_Z18G_squaredEulerNormPfmS_)
        /*0098*/ 	.word	0x0000000b


	//----- nvinfo : EIATTR_FRAME_SIZE
	.align		4
.L_25:
        /*009c*/ 	.byte	0x04, 0x11
        /*009e*/ 	.short	(.L_27 - .L_26)
	.align		4
.L_26:
        /*00a0*/ 	.word	index@(_Z18G_squaredEulerNormPfmS_)
        /*00a4*/ 	.word	0x00000000


	//----- nvinfo : EIATTR_REGCOUNT
	.align		4
.L_27:
        /*00a8*/ 	.byte	0x04, 0x2f
        /*00aa*/ 	.short	(.L_29 - .L_28)
	.align		4
.L_28:
        /*00ac*/ 	.word	index@(_Z15G_sumOfVecElemsPfS_)
        /*00b0*/ 	.word	0x0000000b


	//----- nvinfo : EIATTR_FRAME_SIZE
	.align		4
.L_29:
        /*00b4*/ 	.byte	0x04, 0x11
        /*00b6*/ 	.short	(.L_31 - .L_30)
	.align		4
.L_30:
        /*00b8*/ 	.word	index@(_Z15G_sumOfVecElemsPfS_)
        /*00bc*/ 	.word	0x00000000


	//----- nvinfo : EIATTR_MIN_STACK_SIZE
	.align		4
.L_31:
        /*00c0*/ 	.byte	0x04, 0x12
        /*00c2*/ 	.short	(.L_33 - .L_32)
	.align		4
.L_32:
        /*00c4*/ 	.word	index@(_Z15G_sumOfVecElemsPfS_)
        /*00c8*/ 	.word	0x00000000


	//----- nvinfo : EIATTR_MIN_STACK_SIZE
	.align		4
.L_33:
        /*00cc*/ 	.byte	0x04, 0x12
        /*00ce*/ 	.short	(.L_35 - .L_34)
	.align		4
.L_34:
        /*00d0*/ 	.word	index@(_Z18G_squaredEulerNormPfmS_)
        /*00d4*/ 	.word	0x00000000


	//----- nvinfo : EIATTR_MIN_STACK_SIZE
	.align		4
.L_35:
        /*00d8*/ 	.byte	0x04, 0x12
        /*00da*/ 	.short	(.L_37 - .L_36)
	.align		4
.L_36:
        /*00dc*/ 	.word	index@(_Z18G_absSumOfVecElemsPfPd)
        /*00e0*/ 	.word	0x00000000


	//----- nvinfo : EIATTR_MIN_STACK_SIZE
	.align		4
.L_37:
        /*00e4*/ 	.byte	0x04, 0x12
        /*00e6*/ 	.short	(.L_39 - .L_38)
	.align		4
.L_38:
        /*00e8*/ 	.word	index@(_Z11G_vecMulVecPfS_S_)
        /*00ec*/ 	.word	0x00000000


	//----- nvinfo : EIATTR_MIN_STACK_SIZE
	.align		4
.L_39:
        /*00f0*/ 	.byte	0x04, 0x12
        /*00f2*/ 	.short	(.L_41 - .L_40)
	.align		4
.L_40:
        /*00f4*/ 	.word	index@(_Z10G_E_plus_APfm)
        /*00f8*/ 	.word	0x00000000


	//----- nvinfo : EIATTR_MIN_STACK_SIZE
	.align		4
.L_41:
        /*00fc*/ 	.byte	0x04, 0x12
        /*00fe*/ 	.short	(.L_43 - .L_42)
	.align		4
.L_42:
        /*0100*/ 	.word	index@(_Z12G_vecPlusVecPfS_)
        /*0104*/ 	.word	0x00000000


	//----- nvinfo : EIATTR_MIN_STACK_SIZE
	.align		4
.L_43:
        /*0108*/ 	.byte	0x04, 0x12
        /*010a*/ 	.short	(.L_45 - .L_44)
	.align		4
.L_44:
        /*010c*/ 	.word	index@(_Z11G_vecSubVecPfS_)
        /*0110*/ 	.word	0x00000000


	//----- nvinfo : EIATTR_MIN_STACK_SIZE
	.align		4
.L_45:
        /*0114*/ 	.byte	0x04, 0x12
        /*0116*/ 	.short	(.L_47 - .L_46)
	.align		4
.L_46:
        /*0118*/ 	.word	index@(_Z13G_alphaMulVecPfmf)
        /*011c*/ 	.word	0x00000000
.L_47:


//--------------------- .nv.compat                --------------------------
	.section	.nv.compat,"",@"SHT_CUDA_COMPAT_INFO"
	.align	4
        /*0000*/ 	.byte	0x02, 0x09, 0x00, 0x00, 0x02, 0x02, 0x01, 0x00, 0x02, 0x05, 0x05, 0x00, 0x03, 0x07, 0x01, 0x01
        /*0010*/ 	.byte	0x02, 0x03, 0x00, 0x00, 0x02, 0x06, 0x01, 0x00, 0x04, 0x0b, 0x08, 0x00, 0x09, 0x00, 0x00, 0x00
        /*0020*/ 	.byte	0x00, 0x00, 0x00, 0x00


//--------------------- .nv.info._Z15G_sumOfVecElemsPfS_ --------------------------
	.section	.nv.info._Z15G_sumOfVecElemsPfS_,"",@"SHT_CUDA_INFO"
	.sectionflags	@""
	.align	4


	//----- nvinfo : EIATTR_CUDA_API_VERSION
	.align		4
        /*0000*/ 	.byte	0x04, 0x37
        /*0002*/ 	.short	(.L_49 - .L_48)
.L_48:
        /*0004*/ 	.word	0x00000082


	//----- nvinfo : EIATTR_KPARAM_INFO
	.align		4
.L_49:
        /*0008*/ 	.byte	0x04, 0x17
        /*000a*/ 	.short	(.L_51 - .L_50)
.L_50:
        /*000c*/ 	.word	0x00000000
        /*0010*/ 	.short	0x0001
        /*0012*/ 	.short	0x0008
        /*0014*/ 	.byte	0x00, 0xf5, 0x21, 0x00


	//----- nvinfo : EIATTR_KPARAM_INFO
	.align		4
.L_51:
        /*0018*/ 	.byte	0x04, 0x17
        /*001a*/ 	.short	(.L_53 - .L_52)
.L_52:
        /*001c*/ 	.word	0x00000000
        /*0020*/ 	.short	0x0000
        /*0022*/ 	.short	0x0000
        /*0024*/ 	.byte	0x00, 0xf5, 0x21, 0x00


	//----- nvinfo : EIATTR_SPARSE_MMA_MASK
	.align		4
.L_53:
        /*0028*/ 	.byte	0x03, 0x50
        /*002a*/ 	.short	0x0000


	//----- nvinfo : EIATTR_MAXREG_COUNT
	.align		4
        /*002c*/ 	.byte	0x03, 0x1b
        /*002e*/ 	.short	0x00ff


	//----- nvinfo : EIATTR_NUM_BARRIERS
	.align		4
        /*0030*/ 	.byte	0x02, 0x4c
        /*0032*/ 	.byte	0x01
	.zero		1


	//----- nvinfo : EIATTR_MERCURY_ISA_VERSION
	.align		4
        /*0034*/ 	.byte	0x03, 0x5f
        /*0036*/ 	.short	0x0101


	//----- nvinfo : EIATTR_VRC_CTA_INIT_COUNT
	.align		4
        /*0038*/ 	.byte	0x02, 0x4a
	.zero		1
	.zero		1


	//----- nvinfo : EIATTR_EXIT_INSTR_OFFSETS
	.align		4
        /*003c*/ 	.byte	0x04, 0x1c
        /*003e*/ 	.short	(.L_55 - .L_54)


	//   ....[0]....
.L_54:
        /*0040*/ 	.word	0x000001e0


	//   ....[1]....
        /*0044*/ 	.word	0x00000260


	//----- nvinfo : EIATTR_CBANK_PARAM_SIZE
	.align		4
.L_55:
        /*0048*/ 	.byte	0x03, 0x19
        /*004a*/ 	.short	0x0010


	//----- nvinfo : EIATTR_PARAM_CBANK
	.align		4
        /*004c*/ 	.byte	0x04, 0x0a
        /*004e*/ 	.short	(.L_57 - .L_56)
	.align		4
.L_56:
        /*0050*/ 	.word	index@(.nv.constant0._Z15G_sumOfVecElemsPfS_)
        /*0054*/ 	.short	0x0380
        /*0056*/ 	.short	0x0010


	//----- nvinfo : EIATTR_SW_WAR
	.align		4
.L_57:
        /*0058*/ 	.byte	0x04, 0x36
        /*005a*/ 	.short	(.L_59 - .L_58)
.L_58:
        /*005c*/ 	.word	0x00000008
.L_59:


//--------------------- .nv.info._Z18G_squaredEulerNormPfmS_ --------------------------
	.section	.nv.info._Z18G_squaredEulerNormPfmS_,"",@"SHT_CUDA_INFO"
	.sectionflags	@""
	.align	4


	//----- nvinfo : EIATTR_CUDA_API_VERSION
	.align		4
        /*0000*/ 	.byte	0x04, 0x37
        /*0002*/ 	.short	(.L_61 - .L_60)
.L_60:
        /*0004*/ 	.word	0x00000082


	//----- nvinfo : EIATTR_KPARAM_INFO
	.align		4
.L_61:
        /*0008*/ 	.byte	0x04, 0x17
        /*000a*/ 	.short	(.L_63 - .L_62)
.L_62:
        /*000c*/ 	.word	0x00000000
        /*0010*/ 	.short	0x0002
        /*0012*/ 	.short	0x0010
        /*0014*/ 	.byte	0x00, 0xf5, 0x21, 0x00


	//----- nvinfo : EIATTR_KPARAM_INFO
	.align		4
.L_63:
        /*0018*/ 	.byte	0x04, 0x17
        /*001a*/ 	.short	(.L_65 - .L_64)
.L_64:
        /*001c*/ 	.word	0x00000000
        /*0020*/ 	.short	0x0001
        /*0022*/ 	.short	0x0008
        /*0024*/ 	.byte	0x00, 0xf0, 0x21, 0x00


	//----- nvinfo : EIATTR_KPARAM_INFO
	.align		4
.L_65:
        /*0028*/ 	.byte	0x04, 0x17
        /*002a*/ 	.short	(.L_67 - .L_66)
.L_66:
        /*002c*/ 	.word	0x00000000
        /*0030*/ 	.short	0x0000
        /*0032*/ 	.short	0x0000
        /*0034*/ 	.byte	0x00, 0xf5, 0x21, 0x00


	//----- nvinfo : EIATTR_SPARSE_MMA_MASK
	.align		4
.L_67:
        /*0038*/ 	.byte	0x03, 0x50
        /*003a*/ 	.short	0x0000


	//----- nvinfo : EIATTR_MAXREG_COUNT
	.align		4
        /*003c*/ 	.byte	0x03, 0x1b
        /*003e*/ 	.short	0x00ff


	//----- nvinfo : EIATTR_NUM_BARRIERS
	.align		4
        /*0040*/ 	.byte	0x02, 0x4c
        /*0042*/ 	.byte	0x01
	.zero		1


	//----- nvinfo : EIATTR_MERCURY_ISA_VERSION
	.align		4
        /*0044*/ 	.byte	0x03, 0x5f
        /*0046*/ 	.short	0x0101


	//----- nvinfo : EIATTR_VRC_CTA_INIT_COUNT
	.align		4
        /*0048*/ 	.byte	0x02, 0x4a
	.zero		1
	.zero		1


	//----- nvinfo : EIATTR_EXIT_INSTR_OFFSETS
	.align		4
        /*004c*/ 	.byte	0x04, 0x1c
        /*004e*/ 	.short	(.L_69 - .L_68)


	//   ....[0]....
.L_68:
        /*0050*/ 	.word	0x00000200


	//   ....[1]....
        /*0054*/ 	.word	0x00000280


	//----- nvinfo : EIATTR_CBANK_PARAM_SIZE
	.align		4
.L_69:
        /*0058*/ 	.byte	0x03, 0x19
        /*005a*/ 	.short	0x0018


	//----- nvinfo : EIATTR_PARAM_CBANK
	.align		4
        /*005c*/ 	.byte	0x04, 0x0a
        /*005e*/ 	.short	(.L_71 - .L_70)
	.align		4
.L_70:
        /*0060*/ 	.word	index@(.nv.constant0._Z18G_squaredEulerNormPfmS_)
        /*0064*/ 	.short	0x0380
        /*0066*/ 	.short	0x0018


	//----- nvinfo : EIATTR_SW_WAR
	.align		4
.L_71:
        /*0068*/ 	.byte	0x04, 0x36
        /*006a*/ 	.short	(.L_73 - .L_72)
.L_72:
        /*006c*/ 	.word	0x00000008
.L_73:


//--------------------- .nv.info._Z18G_absSumOfVecElemsPfPd --------------------------
	.section	.nv.info._Z18G_absSumOfVecElemsPfPd,"",@"SHT_CUDA_INFO"
	.sectionflags	@""
	.align	4


	//----- nvinfo : EIATTR_CUDA_API_VERSION
	.align		4
        /*0000*/ 	.byte	0x04, 0x37
        /*0002*/ 	.short	(.L_75 - .L_74)
.L_74:
        /*0004*/ 	.word	0x00000082


	//----- nvinfo : EIATTR_KPARAM_INFO
	.align		4
.L_75:
        /*0008*/ 	.byte	0x04, 0x17
        /*000a*/ 	.short	(.L_77 - .L_76)
.L_76:
        /*000c*/ 	.word	0x00000000
        /*0010*/ 	.short	0x0001
        /*0012*/ 	.short	0x0008
        /*0014*/ 	.byte	0x00, 0xf5, 0x21, 0x00


	//----- nvinfo : EIATTR_KPARAM_INFO
	.align		4
.L_77:
        /*0018*/ 	.byte	0x04, 0x17
        /*001a*/ 	.short	(.L_79 - .L_78)
.L_78:
        /*001c*/ 	.word	0x00000000
        /*0020*/ 	.short	0x0000
        /*0022*/ 	.short	0x0000
        /*0024*/ 	.byte	0x00, 0xf5, 0x21, 0x00


	//----- nvinfo : EIATTR_SPARSE_MMA_MASK
	.align		4
.L_79:
        /*0028*/ 	.byte	0x03, 0x50
        /*002a*/ 	.short	0x0000


	//----- nvinfo : EIATTR_MAXREG_COUNT
	.align		4
        /*002c*/ 	.byte	0x03, 0x1b
        /*002e*/ 	.short	0x00ff


	//----- nvinfo : EIATTR_NUM_BARRIERS
	.align		4
        /*0030*/ 	.byte	0x02, 0x4c
        /*0032*/ 	.byte	0x01
	.zero		1


	//----- nvinfo : EIATTR_MERCURY_ISA_VERSION
	.align		4
        /*0034*/ 	.byte	0x03, 0x5f
        /*0036*/ 	.short	0x0101


	//----- nvinfo : EIATTR_VRC_CTA_INIT_COUNT
	.align		4
        /*0038*/ 	.byte	0x02, 0x4a
	.zero		1
	.zero		1


	//----- nvinfo : EIATTR_EXIT_INSTR_OFFSETS
	.align		4
        /*003c*/ 	.byte	0x04, 0x1c
        /*003e*/ 	.short	(.L_81 - .L_80)


	//   ....[0]....
.L_80:
        /*0040*/ 	.word	0x000001f0


	//   ....[1]....
        /*0044*/ 	.word	0x00000280


	//----- nvinfo : EIATTR_CBANK_PARAM_SIZE
	.align		4
.L_81:
        /*0048*/ 	.byte	0x03, 0x19
        /*004a*/ 	.short	0x0010


	//----- nvinfo : EIATTR_PARAM_CBANK
	.align		4
        /*004c*/ 	.byte	0x04, 0x0a
        /*004e*/ 	.short	(.L_83 - .L_82)
	.align		4
.L_82:
        /*0050*/ 	.word	index@(.nv.constant0._Z18G_absSumOfVecElemsPfPd)
        /*0054*/ 	.short	0x0380
        /*0056*/ 	.short	0x0010


	//----- nvinfo : EIATTR_SW_WAR
	.align		4
.L_83:
        /*0058*/ 	.byte	0x04, 0x36
        /*005a*/ 	.short	(.L_85 - .L_84)
.L_84:
        /*005c*/ 	.word	0x00000008
.L_85:


//--------------------- .nv.info._Z11G_vecMulVecPfS_S_ --------------------------
	.section	.nv.info._Z11G_vecMulVecPfS_S_,"",@"SHT_CUDA_INFO"
	.sectionflags	@""
	.align	4


	//----- nvinfo : EIATTR_CUDA_API_VERSION
	.align		4
        /*0000*/ 	.byte	0x04, 0x37
        /*0002*/ 	.short	(.L_87 - .L_86)
.L_86:
        /*0004*/ 	.word	0x00000082


	//----- nvinfo : EIATTR_KPARAM_INFO
	.align		4
.L_87:
        /*0008*/ 	.byte	0x04, 0x17
        /*000a*/ 	.short	(.L_89 - .L_88)
.L_88:
        /*000c*/ 	.word	0x00000000
        /*0010*/ 	.short	0x0002
        /*0012*/ 	.short	0x0010
        /*0014*/ 	.byte	0x00, 0xf5, 0x21, 0x00


	//----- nvinfo : EIATTR_KPARAM_INFO
	.align		4
.L_89:
        /*0018*/ 	.byte	0x04, 0x17
        /*001a*/ 	.short	(.L_91 - .L_90)
.L_90:
        /*001c*/ 	.word	0x00000000
        /*0020*/ 	.short	0x0001
        /*0022*/ 	.short	0x0008
        /*0024*/ 	.byte	0x00, 0xf5, 0x21, 0x00


	//----- nvinfo : EIATTR_KPARAM_INFO
	.align		4
.L_91:
        /*0028*/ 	.byte	0x04, 0x17
        /*002a*/ 	.short	(.L_93 - .L_92)
.L_92:
        /*002c*/ 	.word	0x00000000
        /*0030*/ 	.short	0x0000
        /*0032*/ 	.short	0x0000
        /*0034*/ 	.byte	0x00, 0xf5, 0x21, 0x00


	//----- nvinfo : EIATTR_SPARSE_MMA_MASK
	.align		4
.L_93:
        /*0038*/ 	.byte	0x03, 0x50
        /*003a*/ 	.short	0x0000


	//----- nvinfo : EIATTR_MAXREG_COUNT
	.align		4
        /*003c*/ 	.byte	0x03, 0x1b
        /*003e*/ 	.short	0x00ff


	//----- nvinfo : EIATTR_NUM_BARRIERS
	.align		4
        /*0040*/ 	.byte	0x02, 0x4c
        /*0042*/ 	.byte	0x01
	.zero		1


	//----- nvinfo : EIATTR_MERCURY_ISA_VERSION
	.align		4
        /*0044*/ 	.byte	0x03, 0x5f
        /*0046*/ 	.short	0x0101


	//----- nvinfo : EIATTR_VRC_CTA_INIT_COUNT
	.align		4
        /*0048*/ 	.byte	0x02, 0x4a
	.zero		1
	.zero		1


	//----- nvinfo : EIATTR_EXIT_INSTR_OFFSETS
	.align		4
        /*004c*/ 	.byte	0x04, 0x1c
        /*004e*/ 	.short	(.L_95 - .L_94)


	//   ....[0]....
.L_94:
        /*0050*/ 	.word	0x00000200


	//   ....[1]....
        /*0054*/ 	.word	0x00000270


	//----- nvinfo : EIATTR_CBANK_PARAM_SIZE
	.align		4
.L_95:
        /*0058*/ 	.byte	0x03, 0x19
        /*005a*/ 	.short	0x0018


	//----- nvinfo : EIATTR_PARAM_CBANK
	.align		4
        /*005c*/ 	.byte	0x04, 0x0a
        /*005e*/ 	.short	(.L_97 - .L_96)
	.align		4
.L_96:
        /*0060*/ 	.word	index@(.nv.constant0._Z11G_vecMulVecPfS_S_)
        /*0064*/ 	.short	0x0380
        /*0066*/ 	.short	0x0018


	//----- nvinfo : EIATTR_SW_WAR
	.align		4
.L_97:
        /*0068*/ 	.byte	0x04, 0x36
        /*006a*/ 	.short	(.L_99 - .L_98)
.L_98:
        /*006c*/ 	.word	0x00000008
.L_99:


//--------------------- .nv.info._Z10G_E_plus_APfm --------------------------
	.section	.nv.info._Z10G_E_plus_APfm,"",@"SHT_CUDA_INFO"
	.sectionflags	@""
	.align	4


	//----- nvinfo : EIATTR_CUDA_API_VERSION
	.align		4
        /*0000*/ 	.byte	0x04, 0x37
        /*0002*/ 	.short	(.L_101 - .L_100)
.L_100:
        /*0004*/ 	.word	0x00000082


	//----- nvinfo : EIATTR_KPARAM_INFO
	.align		4
.L_101:
        /*0008*/ 	.byte	0x04, 0x17
        /*000a*/ 	.short	(.L_103 - .L_102)
.L_102:
        /*000c*/ 	.word	0x00000000
        /*0010*/ 	.short	0x0001
        /*0012*/ 	.short	0x0008
        /*0014*/ 	.byte	0x00, 0xf0, 0x21, 0x00


	//----- nvinfo : EIATTR_KPARAM_INFO
	.align		4
.L_103:
        /*0018*/ 	.byte	0x04, 0x17
        /*001a*/ 	.short	(.L_105 - .L_104)
.L_104:
        /*001c*/ 	.word	0x00000000
        /*0020*/ 	.short	0x0000
        /*0022*/ 	.short	0x0000
        /*0024*/ 	.byte	0x00, 0xf5, 0x21, 0x00


	//----- nvinfo : EIATTR_SPARSE_MMA_MASK
	.align		4
.L_105:
        /*0028*/ 	.byte	0x03, 0x50
        /*002a*/ 	.short	0x0000


	//----- nvinfo : EIATTR_MAXREG_COUNT
	.align		4
        /*002c*/ 	.byte	0x03, 0x1b
        /*002e*/ 	.short	0x00ff


	//----- nvinfo : EIATTR_MERCURY_ISA_VERSION
	.align		4
        /*0030*/ 	.byte	0x03, 0x5f
        /*0032*/ 	.short	0x0101


	//----- nvinfo : EIATTR_VRC_CTA_INIT_COUNT
	.align		4
        /*0034*/ 	.byte	0x02, 0x4a
	.zero		1
	.zero		1


	//----- nvinfo : EIATTR_EXIT_INSTR_OFFSETS
	.align		4
        /*0038*/ 	.byte	0x04, 0x1c
        /*003a*/ 	.short	(.L_107 - .L_106)


	//   ....[0]....
.L_106:
        /*003c*/ 	.word	0x000000c0


	//----- nvinfo : EIATTR_CBANK_PARAM_SIZE
	.align		4
.L_107:
        /*0040*/ 	.byte	0x03, 0x19
        /*0042*/ 	.short	0x0010


	//----- nvinfo : EIATTR_PARAM_CBANK
	.align		4
        /*0044*/ 	.byte	0x04, 0x0a
        /*0046*/ 	.short	(.L_109 - .L_108)
	.align		4
.L_108:
        /*0048*/ 	.word	index@(.nv.constant0._Z10G_E_plus_APfm)
        /*004c*/ 	.short	0x0380
        /*004e*/ 	.short	0x0010


	//----- nvinfo : EIATTR_SW_WAR
	.align		4
.L_109:
        /*0050*/ 	.byte	0x04, 0x36
        /*0052*/ 	.short	(.L_111 - .L_110)
.L_110:
        /*0054*/ 	.word	0x00000008
.L_111:


//--------------------- .nv.info._Z12G_vecPlusVecPfS_ --------------------------
	.section	.nv.info._Z12G_vecPlusVecPfS_,"",@"SHT_CUDA_INFO"
	.sectionflags	@""
	.align	4


	//----- nvinfo : EIATTR_CUDA_API_VERSION
	.align		4
        /*0000*/ 	.byte	0x04, 0x37
        /*0002*/ 	.short	(.L_113 - .L_112)
.L_112:
        /*0004*/ 	.word	0x00000082


	//----- nvinfo : EIATTR_KPARAM_INFO
	.align		4
.L_113:
        /*0008*/ 	.byte	0x04, 0x17
        /*000a*/ 	.short	(.L_115 - .L_114)
.L_114:
        /*000c*/ 	.word	0x00000000
        /*0010*/ 	.short	0x0001
        /*0012*/ 	.short	0x0008
        /*0014*/ 	.byte	0x00, 0xf5, 0x21, 0x00


	//----- nvinfo : EIATTR_KPARAM_INFO
	.align		4
.L_115:
        /*0018*/ 	.byte	0x04, 0x17
        /*001a*/ 	.short	(.L_117 - .L_116)
.L_116:
        /*001c*/ 	.word	0x00000000
        /*0020*/ 	.short	0x0000
        /*0022*/ 	.short	0x0000
        /*0024*/ 	.byte	0x00, 0xf5, 0x21, 0x00


	//----- nvinfo : EIATTR_SPARSE_MMA_MASK
	.align		4
.L_117:
        /*0028*/ 	.byte	0x03, 0x50
        /*002a*/ 	.short	0x0000


	//----- nvinfo : EIATTR_MAXREG_COUNT
	.align		4
        /*002c*/ 	.byte	0x03, 0x1b
        /*002e*/ 	.short	0x00ff


	//----- nvinfo : EIATTR_MERCURY_ISA_VERSION
	.align		4
        /*0030*/ 	.byte	0x03, 0x5f
        /*0032*/ 	.short	0x0101


	//----- nvinfo : EIATTR_VRC_CTA_INIT_COUNT
	.align		4
        /*0034*/ 	.byte	0x02, 0x4a
	.zero		1
	.zero		1


	//----- nvinfo : EIATTR_EXIT_INSTR_OFFSETS
	.align		4
        /*0038*/ 	.byte	0x04, 0x1c
        /*003a*/ 	.short	(.L_119 - .L_118)


	//   ....[0]....
.L_118:
        /*003c*/ 	.word	0x000000b0


	//----- nvinfo : EIATTR_CBANK_PARAM_SIZE
	.align		4
.L_119:
        /*0040*/ 	.byte	0x03, 0x19
        /*0042*/ 	.short	0x0010


	//----- nvinfo : EIATTR_PARAM_CBANK
	.align		4
        /*0044*/ 	.byte	0x04, 0x0a
        /*0046*/ 	.short	(.L_121 - .L_120)
	.align		4
.L_120:
        /*0048*/ 	.word	index@(.nv.constant0._Z12G_vecPlusVecPfS_)
        /*004c*/ 	.short	0x0380
        /*004e*/ 	.short	0x0010


	//----- nvinfo : EIATTR_SW_WAR
	.align		4
.L_121:
        /*0050*/ 	.byte	0x04, 0x36
        /*0052*/ 	.short	(.L_123 - .L_122)
.L_122:
        /*0054*/ 	.word	0x00000008
.L_123:


//--------------------- .nv.info._Z11G_vecSubVecPfS_ --------------------------
	.section	.nv.info._Z11G_vecSubVecPfS_,"",@"SHT_CUDA_INFO"
	.sectionflags	@""
	.align	4


	//----- nvinfo : EIATTR_CUDA_API_VERSION
	.align		4
        /*0000*/ 	.byte	0x04, 0x37
        /*0002*/ 	.short	(.L_125 - .L_124)
.L_124:
        /*0004*/ 	.word	0x00000082


	//----- nvinfo : EIATTR_KPARAM_INFO
	.align		4
.L_125:
        /*0008*/ 	.byte	0x04, 0x17
        /*000a*/ 	.short	(.L_127 - .L_126)
.L_126:
        /*000c*/ 	.word	0x00000000
        /*0010*/ 	.short	0x0001
        /*0012*/ 	.short	0x0008
        /*0014*/ 	.byte	0x00, 0xf5, 0x21, 0x00


	//----- nvinfo : EIATTR_KPARAM_INFO
	.align		4
.L_127:
        /*0018*/ 	.byte	0x04, 0x17
        /*001a*/ 	.short	(.L_129 - .L_128)
.L_128:
        /*001c*/ 	.word	0x00000000
        /*0020*/ 	.short	0x0000
        /*0022*/ 	.short	0x0000
        /*0024*/ 	.byte	0x00, 0xf5, 0x21, 0x00


	//----- nvinfo : EIATTR_SPARSE_MMA_MASK
	.align		4
.L_129:
        /*0028*/ 	.byte	0x03, 0x50
        /*002a*/ 	.short	0x0000


	//----- nvinfo : EIATTR_MAXREG_COUNT
	.align		4
        /*002c*/ 	.byte	0x03, 0x1b
        /*002e*/ 	.short	0x00ff


	//----- nvinfo : EIATTR_MERCURY_ISA_VERSION
	.align		4
        /*0030*/ 	.byte	0x03, 0x5f
        /*0032*/ 	.short	0x0101


	//----- nvinfo : EIATTR_VRC_CTA_INIT_COUNT
	.align		4
        /*0034*/ 	.byte	0x02, 0x4a
	.zero		1
	.zero		1


	//----- nvinfo : EIATTR_EXIT_INSTR_OFFSETS
	.align		4
        /*0038*/ 	.byte	0x04, 0x1c
        /*003a*/ 	.short	(.L_131 - .L_130)


	//   ....[0]....
.L_130:
        /*003c*/ 	.word	0x000000b0


	//----- nvinfo : EIATTR_CBANK_PARAM_SIZE
	.align		4
.L_131:
        /*0040*/ 	.byte	0x03, 0x19
        /*0042*/ 	.short	0x0010


	//----- nvinfo : EIATTR_PARAM_CBANK
	.align		4
        /*0044*/ 	.byte	0x04, 0x0a
        /*0046*/ 	.short	(.L_133 - .L_132)
	.align		4
.L_132:
        /*0048*/ 	.word	index@(.nv.constant0._Z11G_vecSubVecPfS_)
        /*004c*/ 	.short	0x0380
        /*004e*/ 	.short	0x0010


	//----- nvinfo : EIATTR_SW_WAR
	.align		4
.L_133:
        /*0050*/ 	.byte	0x04, 0x36
        /*0052*/ 	.short	(.L_135 - .L_134)
.L_134:
        /*0054*/ 	.word	0x00000008
.L_135:


//--------------------- .nv.info._Z13G_alphaMulVecPfmf --------------------------
	.section	.nv.info._Z13G_alphaMulVecPfmf,"",@"SHT_CUDA_INFO"
	.sectionflags	@""
	.align	4


	//----- nvinfo : EIATTR_CUDA_API_VERSION
	.align		4
        /*0000*/ 	.byte	0x04, 0x37
        /*0002*/ 	.short	(.L_137 - .L_136)
.L_136:
        /*0004*/ 	.word	0x00000082


	//----- nvinfo : EIATTR_KPARAM_INFO
	.align		4
.L_137:
        /*0008*/ 	.byte	0x04, 0x17
        /*000a*/ 	.short	(.L_139 - .L_138)
.L_138:
        /*000c*/ 	.word	0x00000000
        /*0010*/ 	.short	0x0002
        /*0012*/ 	.short	0x0010
        /*0014*/ 	.byte	0x00, 0xf0, 0x11, 0x00


	//----- nvinfo : EIATTR_KPARAM_INFO
	.align		4
.L_139:
        /*0018*/ 	.byte	0x04, 0x17
        /*001a*/ 	.short	(.L_141 - .L_140)
.L_140:
        /*001c*/ 	.word	0x00000000
        /*0020*/ 	.short	0x0001
        /*0022*/ 	.short	0x0008
        /*0024*/ 	.byte	0x00, 0xf0, 0x21, 0x00


	//----- nvinfo : EIATTR_KPARAM_INFO
	.align		4
.L_141:
        /*0028*/ 	.byte	0x04, 0x17
        /*002a*/ 	.short	(.L_143 - .L_142)
.L_142:
        /*002c*/ 	.word	0x00000000
        /*0030*/ 	.short	0x0000
        /*0032*/ 	.short	0x0000
        /*0034*/ 	.byte	0x00, 0xf5, 0x21, 0x00


	//----- nvinfo : EIATTR_SPARSE_MMA_MASK
	.align		4
.L_143:
        /*0038*/ 	.byte	0x03, 0x50
        /*003a*/ 	.short	0x0000


	//----- nvinfo : EIATTR_MAXREG_COUNT
	.align		4
        /*003c*/ 	.byte	0x03, 0x1b
        /*003e*/ 	.short	0x00ff


	//----- nvinfo : EIATTR_MERCURY_ISA_VERSION
	.align		4
        /*0040*/ 	.byte	0x03, 0x5f
        /*0042*/ 	.short	0x0101


	//----- nvinfo : EIATTR_VRC_CTA_INIT_COUNT
	.align		4
        /*0044*/ 	.byte	0x02, 0x4a
	.zero		1
	.zero		1


	//----- nvinfo : EIATTR_EXIT_INSTR_OFFSETS
	.align		4
        /*0048*/ 	.byte	0x04, 0x1c
        /*004a*/ 	.short	(.L_145 - .L_144)


	//   ....[0]....
.L_144:
        /*004c*/ 	.word	0x000000f0


	//----- nvinfo : EIATTR_CBANK_PARAM_SIZE
	.align		4
.L_145:
        /*0050*/ 	.byte	0x03, 0x19
        /*0052*/ 	.short	0x0014


	//----- nvinfo : EIATTR_PARAM_CBANK
	.align		4
        /*0054*/ 	.byte	0x04, 0x0a
        /*0056*/ 	.short	(.L_147 - .L_146)
	.align		4
.L_146:
        /*0058*/ 	.word	index@(.nv.constant0._Z13G_alphaMulVecPfmf)
        /*005c*/ 	.short	0x0380
        /*005e*/ 	.short	0x0014


	//----- nvinfo : EIATTR_SW_WAR
	.align		4
.L_147:
        /*0060*/ 	.byte	0x04, 0x36
        /*0062*/ 	.short	(.L_149 - .L_148)
.L_148:
        /*0064*/ 	.word	0x00000008
.L_149:


//--------------------- .nv.callgraph             --------------------------
	.section	.nv.callgraph,"",@"SHT_CUDA_CALLGRAPH"
	.align	4
	.sectionentsize	8
	.align		4
        /*0000*/ 	.word	0x00000000
	.align		4
        /*0004*/ 	.word	0xffffffff
	.align		4
        /*0008*/ 	.word	0x00000000
	.align		4
        /*000c*/ 	.word	0xfffffffe
	.align		4
        /*0010*/ 	.word	0x00000000
	.align		4
        /*0014*/ 	.word	0xfffffffd
	.align		4
        /*0018*/ 	.word	0x00000000
	.align		4
        /*001c*/ 	.word	0xfffffffc


//--------------------- .text._Z15G_sumOfVecElemsPfS_ --------------------------
	.section	.text._Z15G_sumOfVecElemsPfS_,"ax",@progbits
	.align	128
        .global         _Z15G_sumOfVecElemsPfS_
        .type           _Z15G_sumOfVecElemsPfS_,@function
        .size           _Z15G_sumOfVecElemsPfS_,(.L_x_16 - _Z15G_sumOfVecElemsPfS_)
        .other          _Z15G_sumOfVecElemsPfS_,@"STO_CUDA_ENTRY STV_DEFAULT"
_Z15G_sumOfVecElemsPfS_:
.text._Z15G_sumOfVecElemsPfS_:
[----:B------:R-:W-:Y:S01]  /*0000*/  LDC R1, c[0x0][0x37c] ;  /* 0x0000df00ff017b82 */ /* 0x000fe20000000800 */
[----:B------:R-:W0:Y:S07]  /*0010*/  S2R R6, SR_TID.X ;  /* 0x0000000000067919 */ /* 0x000e2e0000002100 */
[----:B------:R-:W1:Y:S01]  /*0020*/  LDC.64 R2, c[0x0][0x380] ;  /* 0x0000e000ff027b82 */ /* 0x000e620000000a00 */
[----:B------:R-:W0:Y:S01]  /*0030*/  LDCU UR8, c[0x0][0x360] ;  /* 0x00006c00ff0877ac */ /* 0x000e220008000800 */
[----:B------:R-:W0:Y:S01]  /*0040*/  S2R R7, SR_CTAID.X ;  /* 0x0000000000077919 */ /* 0x000e220000002500 */
[----:B------:R-:W2:Y:S01]  /*0050*/  LDCU.64 UR6, c[0x0][0x358] ;  /* 0x00006b00ff0677ac */ /* 0x000ea20008000a00 */
[----:B0-----:R-:W-:-:S04]  /*0060*/  IMAD R5, R7, UR8, R6 ;  /* 0x0000000807057c24 */ /* 0x001fc8000f8e0206 */
[----:B-1----:R-:W-:-:S06]  /*0070*/  IMAD.WIDE.U32 R2, R5, 0x4, R2 ;  /* 0x0000000405027825 */ /* 0x002fcc00078e0002 */
[----:B--2---:R-:W2:Y:S01]  /*0080*/  LDG.E R2, desc[UR6][R2.64] ;  /* 0x0000000602027981 */ /* 0x004ea2000c1e1900 */
[----:B------:R-:W0:Y:S01]  /*0090*/  S2UR UR5, SR_CgaCtaId ;  /* 0x00000000000579c3 */ /* 0x000e220000008800 */
[----:B------:R-:W-:Y:S01]  /*00a0*/  UMOV UR4, 0x400 ;  /* 0x0000040000047882 */ /* 0x000fe20000000000 */
[----:B------:R-:W-:Y:S01]  /*00b0*/  UISETP.GE.U32.AND UP0, UPT, UR8, 0x2, UPT ;  /* 0x000000020800788c */ /* 0x000fe2000bf06070 */
[----:B------:R-:W-:Y:S01]  /*00c0*/  ISETP.NE.AND P0, PT, R6, RZ, PT ;  /* 0x000000ff0600720c */ /* 0x000fe20003f05270 */
[----:B0-----:R-:W-:-:S06]  /*00d0*/  ULEA UR4, UR5, UR4, 0x18 ;  /* 0x0000000405047291 */ /* 0x001fcc000f8ec0ff */
[----:B------:R-:W-:-:S05]  /*00e0*/  LEA R5, R6, UR4, 0x2 ;  /* 0x0000000406057c11 */ /* 0x000fca000f8e10ff */
[----:B--2---:R0:W-:Y:S01]  /*00f0*/  STS [R5], R2 ;  /* 0x0000000205007388 */ /* 0x0041e20000000800 */
[----:B------:R-:W-:Y:S06]  /*0100*/  BAR.SYNC.DEFER_BLOCKING 0x0 ;  /* 0x0000000000007b1d */ /* 0x000fec0000010000 */
[----:B------:R-:W-:Y:S05]  /*0110*/  BRA.U !UP0, `(.L_x_0) ;  /* 0x0000000108307547 */ /* 0x000fea000b800000 */
[----:B------:R-:W-:-:S07]  /*0120*/  IMAD.U32 R0, RZ, RZ, UR8 ;  /* 0x00000008ff007e24 */ /* 0x000fce000f8e00ff */
.L_x_1:
[----:B------:R-:W-:-:S04]  /*0130*/  SHF.R.U32.HI R8, RZ, 0x1, R0 ;  /* 0x00000001ff087819 */ /* 0x000fc80000011600 */
[----:B------:R-:W-:-:S13]  /*0140*/  ISETP.GE.U32.AND P1, PT, R6, R8, PT ;  /* 0x000000080600720c */ /* 0x000fda0003f26070 */
[----:B0-----:R-:W-:Y:S01]  /*0150*/  @!P1 LEA R2, R8, R5, 0x2 ;  /* 0x0000000508029211 */ /* 0x001fe200078e10ff */
[----:B------:R-:W-:Y:S05]  /*0160*/  @!P1 LDS R3, [R5] ;  /* 0x0000000005039984 */ /* 0x000fea0000000800 */
[----:B------:R-:W0:Y:S02]  /*0170*/  @!P1 LDS R2, [R2] ;  /* 0x0000000002029984 */ /* 0x000e240000000800 */
[----:B0-----:R-:W-:-:S05]  /*0180*/  @!P1 FADD R4, R2, R3 ;  /* 0x0000000302049221 */ /* 0x001fca0000000000 */
[----:B------:R1:W-:Y:S01]  /*0190*/  @!P1 STS [R5], R4 ;  /* 0x0000000405009388 */ /* 0x0003e20000000800 */
[----:B------:R-:W-:Y:S01]  /*01a0*/  BAR.SYNC.DEFER_BLOCKING 0x0 ;  /* 0x0000000000007b1d */ /* 0x000fe20000010000 */
[----:B------:R-:W-:Y:S01]  /*01b0*/  ISETP.GT.U32.AND P1, PT, R0, 0x3, PT ;  /* 0x000000030000780c */ /* 0x000fe20003f24070 */
[----:B------:R-:W-:-:S12]  /*01c0*/  IMAD.MOV.U32 R0, RZ, RZ, R8 ;  /* 0x000000ffff007224 */ /* 0x000fd800078e0008 */
[----:B-1----:R-:W-:Y:S05]  /*01d0*/  @P1 BRA `(.L_x_1) ;  /* 0xfffffffc00d41947 */ /* 0x002fea000383ffff */
.L_x_0:
[----:B------:R-:W-:Y:S05]  /*01e0*/  @P0 EXIT ;  /* 0x000000000000094d */ /* 0x000fea0003800000 */
[----:B------:R-:W1:Y:S01]  /*01f0*/  S2UR UR5, SR_CgaCtaId ;  /* 0x00000000000579c3 */ /* 0x000e620000008800 */
[----:B------:R-:W-:-:S07]  /*0200*/  UMOV UR4, 0x400 ;  /* 0x0000040000047882 */ /* 0x000fce0000000000 */
[----:B0-----:R-:W0:Y:S01]  /*0210*/  LDC.64 R2, c[0x0][0x388] ;  /* 0x0000e200ff027b82 */ /* 0x001e220000000a00 */
[----:B-1----:R-:W-:Y:S01]  /*0220*/  ULEA UR4, UR5, UR4, 0x18 ;  /* 0x0000000405047291 */ /* 0x002fe2000f8ec0ff */
[----:B0-----:R-:W-:-:S08]  /*0230*/  IMAD.WIDE.U32 R2, R7, 0x4, R2 ;  /* 0x0000000407027825 */ /* 0x001fd000078e0002 */
[----:B------:R-:W0:Y:S04]  /*0240*/  LDS R5, [UR4] ;  /* 0x00000004ff057984 */ /* 0x000e280008000800 */
[----:B0-----:R-:W-:Y:S01]  /*0250*/  STG.E desc[UR6][R2.64], R5 ;  /* 0x0000000502007986 */ /* 0x001fe2000c101906 */
[----:B------:R-:W-:Y:S05]  /*0260*/  EXIT ;  /* 0x000000000000794d */ /* 0x000fea0003800000 */
.L_x_2:
[----:B------:R-:W-:-:S00]  /*0270*/  BRA `(.L_x_2) ;  /* 0xfffffffc00fc7947 */ /* 0x000fc0000383ffff */
[----:B------:R-:W-:-:S00]  /*0280*/  NOP ;  /* 0x0000000000007918 */ /* 0x000fc00000000000 */
[----:B------:R-:W-:-:S00]  /*0290*/  NOP ;  /* 0x0000000000007918 */ /* 0x000fc00000000000 */
[----:B------:R-:W-:-:S00]  /*02a0*/  NOP ;  /* 0x0000000000007918 */ /* 0x000fc00000000000 */
[----:B------:R-:W-:-:S00]  /*02b0*/  NOP ;  /* 0x0000000000007918 */ /* 0x000fc00000000000 */
[----:B------:R-:W-:-:S00]  /*02c0*/  NOP ;  /* 0x0000000000007918 */ /* 0x000fc00000000000 */
[----:B------:R-:W-:-:S00]  /*02d0*/  NOP ;  /* 0x0000000000007918 */ /* 0x000fc00000000000 */
[----:B------:R-:W-:-:S00]  /*02e0*/  NOP ;  /* 0x0000000000007918 */ /* 0x000fc00000000000 */
[----:B------:R-:W-:-:S00]  /*02f0*/  NOP ;  /* 0x0000000000007918 */ /* 0x000fc00000000000 */
.L_x_16:


//--------------------- .text._Z18G_squaredEulerNormPfmS_ --------------------------
	.section	.text._Z18G_squaredEulerNormPfmS_,"ax",@progbits
	.align	128
        .global         _Z18G_squaredEulerNormPfmS_
        .type           _Z18G_squaredEulerNormPfmS_,@function
        .size           _Z18G_squaredEulerNormPfmS_,(.L_x_17 - _Z18G_squaredEulerNormPfmS_)
        .other          _Z18G_squaredEulerNormPfmS_,@"STO_CUDA_ENTRY STV_DEFAULT"
_Z18G_squaredEulerNormPfmS_:
.text._Z18G_squaredEulerNormPfmS_:
        /* <DEDUP_REMOVED lines=11> */
[----:B------:R-:W1:Y:S01]  /*00b0*/  LDCU UR8, c[0x0][0x360] ;  /* 0x00006c00ff0877ac */ /* 0x000e620008000800 */
[----:B------:R-:W-:Y:S01]  /*00c0*/  ISETP.NE.AND P0, PT, R6, RZ, PT ;  /* 0x000000ff0600720c */ /* 0x000fe20003f05270 */
[----:B-1----:R-:W-:Y:S02]  /*00d0*/  UISETP.GE.U32.AND UP0, UPT, UR8, 0x2, UPT ;  /* 0x000000020800788c */ /* 0x002fe4000bf06070 */
[----:B0-----:R-:W-:-:S06]  /*00e0*/  ULEA UR4, UR5, UR4, 0x18 ;  /* 0x0000000405047291 */ /* 0x001fcc000f8ec0ff */
[----:B------:R-:W-:Y:S01]  /*00f0*/  LEA R5, R6, UR4, 0x2 ;  /* 0x0000000406057c11 */ /* 0x000fe2000f8e10ff */
[----:B--2---:R-:W-:-:S05]  /*0100*/  FMUL R0, R2, R2 ;  /* 0x0000000202007220 */ /* 0x004fca0000400000 */
[----:B------:R0:W-:Y:S01]  /*0110*/  STS [R5], R0 ;  /* 0x0000000005007388 */ /* 0x0001e20000000800 */
[----:B------:R-:W-:Y:S06]  /*0120*/  BAR.SYNC.DEFER_BLOCKING 0x0 ;  /* 0x0000000000007b1d */ /* 0x000fec0000010000 */
[----:B------:R-:W-:Y:S05]  /*0130*/  BRA.U !UP0, `(.L_x_3) ;  /* 0x0000000108307547 */ /* 0x000fea000b800000 */
[----:B0-----:R-:W-:-:S07]  /*0140*/  MOV R0, UR8 ;  /* 0x0000000800007c02 */ /* 0x001fce0008000f00 */
.L_x_4:
[----:B------:R-:W-:-:S04]  /*0150*/  SHF.R.U32.HI R8, RZ, 0x1, R0 ;  /* 0x00000001ff087819 */ /* 0x000fc80000011600 */
[----:B------:R-:W-:-:S13]  /*0160*/  ISETP.GE.U32.AND P1, PT, R6, R8, PT ;  /* 0x000000080600720c */ /* 0x000fda0003f26070 */
[----:B------:R-:W-:Y:S01]  /*0170*/  @!P1 LEA R2, R8, R5, 0x2 ;  /* 0x0000000508029211 */ /* 0x000fe200078e10ff */
[----:B------:R-:W-:Y:S05]  /*0180*/  @!P1 LDS R3, [R5] ;  /* 0x0000000005039984 */ /* 0x000fea0000000800 */
[----:B------:R-:W0:Y:S02]  /*0190*/  @!P1 LDS R2, [R2] ;  /* 0x0000000002029984 */ /* 0x000e240000000800 */
[----:B0-----:R-:W-:-:S05]  /*01a0*/  @!P1 FADD R4, R2, R3 ;  /* 0x0000000302049221 */ /* 0x001fca0000000000 */
[----:B------:R1:W-:Y:S01]  /*01b0*/  @!P1 STS [R5], R4 ;  /* 0x0000000405009388 */ /* 0x0003e20000000800 */
[----:B------:R-:W-:Y:S01]  /*01c0*/  BAR.SYNC.DEFER_BLOCKING 0x0 ;  /* 0x0000000000007b1d */ /* 0x000fe20000010000 */
[----:B------:R-:W-:Y:S02]  /*01d0*/  ISETP.GT.U32.AND P1, PT, R0, 0x3, PT ;  /* 0x000000030000780c */ /* 0x000fe40003f24070 */
[----:B------:R-:W-:-:S11]  /*01e0*/  MOV R0, R8 ;  /* 0x0000000800007202 */ /* 0x000fd60000000f00 */
[----:B-1----:R-:W-:Y:S05]  /*01f0*/  @P1 BRA `(.L_x_4) ;  /* 0xfffffffc00d41947 */ /* 0x002fea000383ffff */
.L_x_3:
[----:B------:R-:W-:Y:S05]  /*0200*/  @P0 EXIT ;  /* 0x000000000000094d */ /* 0x000fea0003800000 */
[----:B------:R-:W1:Y:S01]  /*0210*/  S2UR UR5, SR_CgaCtaId ;  /* 0x00000000000579c3 */ /* 0x000e620000008800 */
[----:B------:R-:W-:-:S07]  /*0220*/  UMOV UR4, 0x400 ;  /* 0x0000040000047882 */ /* 0x000fce0000000000 */
[----:B------:R-:W2:Y:S01]  /*0230*/  LDC.64 R2, c[0x0][0x390] ;  /* 0x0000e400ff027b82 */ /* 0x000ea20000000a00 */
[----:B-1----:R-:W-:Y:S01]  /*0240*/  ULEA UR4, UR5, UR4, 0x18 ;  /* 0x0000000405047291 */ /* 0x002fe2000f8ec0ff */
[----:B--2---:R-:W-:-:S08]  /*0250*/  IMAD.WIDE.U32 R2, R7, 0x4, R2 ;  /* 0x0000000407027825 */ /* 0x004fd000078e0002 */
[----:B0-----:R-:W0:Y:S04]  /*0260*/  LDS R5, [UR4] ;  /* 0x00000004ff057984 */ /* 0x001e280008000800 */
[----:B0-----:R-:W-:Y:S01]  /*0270*/  STG.E desc[UR6][R2.64], R5 ;  /* 0x0000000502007986 */ /* 0x001fe2000c101906 */
[----:B------:R-:W-:Y:S05]  /*0280*/  EXIT ;  /* 0x000000000000794d */ /* 0x000fea0003800000 */
.L_x_5:
        /* <DEDUP_REMOVED lines=15> */
.L_x_17:


//--------------------- .text._Z18G_absSumOfVecElemsPfPd --------------------------
	.section	.text._Z18G_absSumOfVecElemsPfPd,"ax",@progbits
	.align	128
        .global         _Z18G_absSumOfVecElemsPfPd
        .type           _Z18G_absSumOfVecElemsPfPd,@function
        .size           _Z18G_absSumOfVecElemsPfPd,(.L_x_18 - _Z18G_absSumOfVecElemsPfPd)
        .other          _Z18G_absSumOfVecElemsPfPd,@"STO_CUDA_ENTRY STV_DEFAULT"
_Z18G_absSumOfVecElemsPfPd:
.text._Z18G_absSumOfVecElemsPfPd:
        /* <DEDUP_REMOVED lines=14> */
[----:B------:R-:W-:Y:S01]  /*00e0*/  LEA R0, R6, UR4, 0x2 ;  /* 0x0000000406007c11 */ /* 0x000fe2000f8e10ff */
[----:B--2---:R-:W-:-:S05]  /*00f0*/  FADD R5, |R2|, -RZ ;  /* 0x800000ff02057221 */ /* 0x004fca0000000200 */
[----:B------:R0:W-:Y:S01]  /*0100*/  STS [R0], R5 ;  /* 0x0000000500007388 */ /* 0x0001e20000000800 */
[----:B------:R-:W-:Y:S06]  /*0110*/  BAR.SYNC.DEFER_BLOCKING 0x0 ;  /* 0x0000000000007b1d */ /* 0x000fec0000010000 */
[----:B------:R-:W-:Y:S05]  /*0120*/  BRA.U !UP0, `(.L_x_6) ;  /* 0x0000000108307547 */ /* 0x000fea000b800000 */
[----:B------:R-:W-:-:S07]  /*0130*/  MOV R2, UR8 ;  /* 0x0000000800027c02 */ /* 0x000fce0008000f00 */
.L_x_7:
        /* <DEDUP_REMOVED lines=11> */
.L_x_6:
[----:B------:R-:W-:Y:S05]  /*01f0*/  @P0 EXIT ;  /* 0x000000000000094d */ /* 0x000fea0003800000 */
[----:B------:R-:W1:Y:S01]  /*0200*/  S2UR UR5, SR_CgaCtaId ;  /* 0x00000000000579c3 */ /* 0x000e620000008800 */
[----:B------:R-:W-:-:S07]  /*0210*/  UMOV UR4, 0x400 ;  /* 0x0000040000047882 */ /* 0x000fce0000000000 */
[----:B0-----:R-:W0:Y:S01]  /*0220*/  LDC.64 R4, c[0x0][0x388] ;  /* 0x0000e200ff047b82 */ /* 0x001e220000000a00 */
[----:B-1----:R-:W-:Y:S01]  /*0230*/  ULEA UR4, UR5, UR4, 0x18 ;  /* 0x0000000405047291 */ /* 0x002fe2000f8ec0ff */
[----:B0-----:R-:W-:-:S08]  /*0240*/  IMAD.WIDE.U32 R4, R7, 0x8, R4 ;  /* 0x0000000807047825 */ /* 0x001fd000078e0004 */
[----:B------:R-:W0:Y:S02]  /*0250*/  LDS R2, [UR4] ;  /* 0x00000004ff027984 */ /* 0x000e240008000800 */
[----:B0-----:R-:W0:Y:S02]  /*0260*/  F2F.F64.F32 R2, R2 ;  /* 0x0000000200027310 */ /* 0x001e240000201800 */
[----:B0-----:R-:W-:Y:S01]  /*0270*/  STG.E.64 desc[UR6][R4.64], R2 ;  /* 0x0000000204007986 */ /* 0x001fe2000c101b06 */
[----:B------:R-:W-:Y:S05]  /*0280*/  EXIT ;  /* 0x000000000000794d */ /* 0x000fea0003800000 */
.L_x_8:
        /* <DEDUP_REMOVED lines=15> */
.L_x_18:


//--------------------- .text._Z11G_vecMulVecPfS_S_ --------------------------
	.section	.text._Z11G_vecMulVecPfS_S_,"ax",@progbits
	.align	128
        .global         _Z11G_vecMulVecPfS_S_
        .type           _Z11G_vecMulVecPfS_S_,@function
        .size           _Z11G_vecMulVecPfS_S_,(.L_x_19 - _Z11G_vecMulVecPfS_S_)
        .other          _Z11G_vecMulVecPfS_S_,@"STO_CUDA_ENTRY STV_DEFAULT"
_Z11G_vecMulVecPfS_S_:
.text._Z11G_vecMulVecPfS_S_:
[----:B------:R-:W-:Y:S01]  /*0000*/  LDC R1, c[0x0][0x37c] ;  /* 0x0000df00ff017b82 */ /* 0x000fe20000000800 */
[----:B------:R-:W0:Y:S07]  /*0010*/  S2R R9, SR_TID.X ;  /* 0x0000000000097919 */ /* 0x000e2e0000002100 */
[----:B------:R-:W0:Y:S01]  /*0020*/  LDC.64 R2, c[0x0][0x380] ;  /* 0x0000e000ff027b82 */ /* 0x000e220000000a00 */
[----:B------:R-:W1:Y:S07]  /*0030*/  LDCU.64 UR6, c[0x0][0x358] ;  /* 0x00006b00ff0677ac */ /* 0x000e6e0008000a00 */
[----:B------:R-:W2:Y:S01]  /*0040*/  LDC.64 R4, c[0x0][0x388] ;  /* 0x0000e200ff047b82 */ /* 0x000ea20000000a00 */
[----:B0-----:R-:W-:-:S04]  /*0050*/  IMAD.WIDE.U32 R2, R9, 0x4, R2 ;  /* 0x0000000409027825 */ /* 0x001fc800078e0002 */
[C---:B--2---:R-:W-:Y:S02]  /*0060*/  IMAD.WIDE.U32 R4, R9.reuse, 0x4, R4 ;  /* 0x0000000409047825 */ /* 0x044fe400078e0004 */
[----:B-1----:R-:W2:Y:S04]  /*0070*/  LDG.E R2, desc[UR6][R2.64] ;  /* 0x0000000602027981 */ /* 0x002ea8000c1e1900 */
[----:B------:R-:W2:Y:S01]  /*0080*/  LDG.E R5, desc[UR6][R4.64] ;  /* 0x0000000604057981 */ /* 0x000ea2000c1e1900 */
[----:B------:R-:W0:Y:S01]  /*0090*/  S2UR UR5, SR_CgaCtaId ;  /* 0x00000000000579c3 */ /* 0x000e220000008800 */
[----:B------:R-:W-:Y:S01]  /*00a0*/  UMOV UR4, 0x400 ;  /* 0x0000040000047882 */ /* 0x000fe20000000000 */
[----:B------:R-:W1:Y:S01]  /*00b0*/  LDCU UR8, c[0x0][0x360] ;  /* 0x00006c00ff0877ac */ /* 0x000e620008000800 */
[----:B------:R-:W-:Y:S01]  /*00c0*/  ISETP.NE.AND P0, PT, R9, RZ, PT ;  /* 0x000000ff0900720c */ /* 0x000fe20003f05270 */
[----:B-1----:R-:W-:-:S02]  /*00d0*/  UISETP.GE.U32.AND UP0, UPT, UR8, 0x2, UPT ;  /* 0x000000020800788c */ /* 0x002fc4000bf06070 */
[----:B0-----:R-:W-:-:S06]  /*00e0*/  ULEA UR4, UR5, UR4, 0x18 ;  /* 0x0000000405047291 */ /* 0x001fcc000f8ec0ff */
[----:B------:R-:W-:Y:S01]  /*00f0*/  LEA R7, R9, UR4, 0x2 ;  /* 0x0000000409077c11 */ /* 0x000fe2000f8e10ff */
[----:B--2---:R-:W-:-:S05]  /*0100*/  FMUL R0, R2, R5 ;  /* 0x0000000502007220 */ /* 0x004fca0000400000 */
[----:B------:R0:W-:Y:S01]  /*0110*/  STS [R7], R0 ;  /* 0x0000000007007388 */ /* 0x0001e20000000800 */
[----:B------:R-:W-:Y:S06]  /*0120*/  BAR.SYNC.DEFER_BLOCKING 0x0 ;  /* 0x0000000000007b1d */ /* 0x000fec0000010000 */
[----:B------:R-:W-:Y:S05]  /*0130*/  BRA.U !UP0, `(.L_x_9) ;  /* 0x0000000108307547 */ /* 0x000fea000b800000 */
[----:B0-----:R-:W-:-:S07]  /*0140*/  IMAD.U32 R0, RZ, RZ, UR8 ;  /* 0x00000008ff007e24 */ /* 0x001fce000f8e00ff */
.L_x_10:
        /* <DEDUP_REMOVED lines=11> */
.L_x_9:
[----:B------:R-:W-:Y:S05]  /*0200*/  @P0 EXIT ;  /* 0x000000000000094d */ /* 0x000fea0003800000 */
[----:B------:R-:W1:Y:S01]  /*0210*/  S2UR UR5, SR_CgaCtaId ;  /* 0x00000000000579c3 */ /* 0x000e620000008800 */
[----:B------:R-:W-:-:S07]  /*0220*/  UMOV UR4, 0x400 ;  /* 0x0000040000047882 */ /* 0x000fce0000000000 */
[----:B------:R-:W2:Y:S01]  /*0230*/  LDC.64 R2, c[0x0][0x390] ;  /* 0x0000e400ff027b82 */ /* 0x000ea20000000a00 */
[----:B-1----:R-:W-:-:S09]  /*0240*/  ULEA UR4, UR5, UR4, 0x18 ;  /* 0x0000000405047291 */ /* 0x002fd2000f8ec0ff */
[----:B------:R-:W2:Y:S04]  /*0250*/  LDS R5, [UR4] ;  /* 0x00000004ff057984 */ /* 0x000ea80008000800 */
[----:B--2---:R-:W-:Y:S01]  /*0260*/  STG.E desc[UR6][R2.64], R5 ;  /* 0x0000000502007986 */ /* 0x004fe2000c101906 */
[----:B------:R-:W-:Y:S05]  /*0270*/  EXIT ;  /* 0x000000000000794d */ /* 0x000fea0003800000 */
.L_x_11:
        /* <DEDUP_REMOVED lines=16> */
.L_x_19:


//--------------------- .text._Z10G_E_plus_APfm   --------------------------
	.section	.text._Z10G_E_plus_APfm,"ax",@progbits
	.align	128
        .global         _Z10G_E_plus_APfm
        .type           _Z10G_E_plus_APfm,@function
        .size           _Z10G_E_plus_APfm,(.L_x_20 - _Z10G_E_plus_APfm)
        .other          _Z10G_E_plus_APfm,@"STO_CUDA_ENTRY STV_DEFAULT"
_Z10G_E_plus_APfm:
.text._Z10G_E_plus_APfm:
[----:B------:R-:W-:Y:S01]  /*0000*/  LDC R1, c[0x0][0x37c] ;  /* 0x0000df00ff017b82 */ /* 0x000fe20000000800 */
[----:B------:R-:W0:Y:S01]  /*0010*/  S2R R2, SR_TID.X ;  /* 0x0000000000027919 */ /* 0x000e220000002100 */
[----:B------:R-:W0:Y:S01]  /*0020*/  LDCU.128 UR8, c[0x0][0x380] ;  /* 0x00007000ff0877ac */ /* 0x000e220008000c00 */
[----:B------:R-:W-:Y:S01]  /*0030*/  HFMA2 R3, -RZ, RZ, 0, 0 ;  /* 0x00000000ff037431 */ /* 0x000fe200000001ff */
[----:B------:R-:W1:Y:S02]  /*0040*/  LDCU.64 UR4, c[0x0][0x358] ;  /* 0x00006b00ff0477ac */ /* 0x000e640008000a00 */
[----:B0-----:R-:W-:-:S04]  /*0050*/  IMAD.WIDE.U32 R4, R2, UR10, R2 ;  /* 0x0000000a02047c25 */ /* 0x001fc8000f8e0002 */
[----:B------:R-:W-:Y:S01]  /*0060*/  IMAD R3, R2, UR11, R5 ;  /* 0x0000000b02037c24 */ /* 0x000fe2000f8e0205 */
[----:B------:R-:W-:-:S04]  /*0070*/  LEA R2, P0, R4, UR8, 0x2 ;  /* 0x0000000804027c11 */ /* 0x000fc8000f8010ff */
[----:B------:R-:W-:-:S05]  /*0080*/  LEA.HI.X R3, R4, UR9, R3, 0x2, P0 ;  /* 0x0000000904037c11 */ /* 0x000fca00080f1403 */
[----:B-1----:R-:W2:Y:S02]  /*0090*/  LDG.E R0, desc[UR4][R2.64] ;  /* 0x0000000402007981 */ /* 0x002ea4000c1e1900 */
[----:B--2---:R-:W-:-:S05]  /*00a0*/  FADD R5, R0, 1 ;  /* 0x3f80000000057421 */ /* 0x004fca0000000000 */
[----:B------:R-:W-:Y:S01]  /*00b0*/  STG.E desc[UR4][R2.64], R5 ;  /* 0x0000000502007986 */ /* 0x000fe2000c101904 */
[----:B------:R-:W-:Y:S05]  /*00c0*/  EXIT ;  /* 0x000000000000794d */ /* 0x000fea0003800000 */
.L_x_12:
        /* <DEDUP_REMOVED lines=11> */
.L_x_20:


//--------------------- .text._Z12G_vecPlusVecPfS_ --------------------------
	.section	.text._Z12G_vecPlusVecPfS_,"ax",@progbits
	.align	128
        .global         _Z12G_vecPlusVecPfS_
        .type           _Z12G_vecPlusVecPfS_,@function
        .size           _Z12G_vecPlusVecPfS_,(.L_x_21 - _Z12G_vecPlusVecPfS_)
        .other          _Z12G_vecPlusVecPfS_,@"STO_CUDA_ENTRY STV_DEFAULT"
_Z12G_vecPlusVecPfS_:
.text._Z12G_vecPlusVecPfS_:
[----:B------:R-:W-:Y:S01]  /*0000*/  LDC R1, c[0x0][0x37c] ;  /* 0x0000df00ff017b82 */ /* 0x000fe20000000800 */
[----:B------:R-:W0:Y:S07]  /*0010*/  S2R R7, SR_TID.X ;  /* 0x0000000000077919 */ /* 0x000e2e0000002100 */
[----:B------:R-:W0:Y:S01]  /*0020*/  LDC.64 R2, c[0x0][0x388] ;  /* 0x0000e200ff027b82 */ /* 0x000e220000000a00 */
[----:B------:R-:W1:Y:S07]  /*0030*/  LDCU.64 UR4, c[0x0][0x358] ;  /* 0x00006b00ff0477ac */ /* 0x000e6e0008000a00 */
[----:B------:R-:W2:Y:S01]  /*0040*/  LDC.64 R4, c[0x0][0x380] ;  /* 0x0000e000ff047b82 */ /* 0x000ea20000000a00 */
[----:B0-----:R-:W-:-:S04]  /*0050*/  IMAD.WIDE.U32 R2, R7, 0x4, R2 ;  /* 0x0000000407027825 */ /* 0x001fc800078e0002 */
[----:B--2---:R-:W-:Y:S02]  /*0060*/  IMAD.WIDE.U32 R4, R7, 0x4, R4 ;  /* 0x0000000407047825 */ /* 0x004fe400078e0004 */
[----:B-1----:R-:W2:Y:S04]  /*0070*/  LDG.E R2, desc[UR4][R2.64] ;  /* 0x0000000402027981 */ /* 0x002ea8000c1e1900 */
[----:B------:R-:W2:Y:S02]  /*0080*/  LDG.E R7, desc[UR4][R4.64] ;  /* 0x0000000404077981 */ /* 0x000ea4000c1e1900 */
[----:B--2---:R-:W-:-:S05]  /*0090*/  FADD R7, R2, R7 ;  /* 0x0000000702077221 */ /* 0x004fca0000000000 */
[----:B------:R-:W-:Y:S01]  /*00a0*/  STG.E desc[UR4][R4.64], R7 ;  /* 0x0000000704007986 */ /* 0x000fe2000c101904 */
[----:B------:R-:W-:Y:S05]  /*00b0*/  EXIT ;  /* 0x000000000000794d */ /* 0x000fea0003800000 */
.L_x_13:
        /* <DEDUP_REMOVED lines=12> */
.L_x_21:


//--------------------- .text._Z11G_vecSubVecPfS_ --------------------------
	.section	.text._Z11G_vecSubVecPfS_,"ax",@progbits
	.align	128
        .global         _Z11G_vecSubVecPfS_
        .type           _Z11G_vecSubVecPfS_,@function
        .size           _Z11G_vecSubVecPfS_,(.L_x_22 - _Z11G_vecSubVecPfS_)
        .other          _Z11G_vecSubVecPfS_,@"STO_CUDA_ENTRY STV_DEFAULT"
_Z11G_vecSubVecPfS_:
.text._Z11G_vecSubVecPfS_:
        /* <DEDUP_REMOVED lines=9> */
[----:B--2---:R-:W-:-:S05]  /*0090*/  FADD R7, -R2, R7 ;  /* 0x0000000702077221 */ /* 0x004fca0000000100 */
[----:B------:R-:W-:Y:S01]  /*00a0*/  STG.E desc[UR4][R4.64], R7 ;  /* 0x0000000704007986 */ /* 0x000fe2000c101904 */
[----:B------:R-:W-:Y:S05]  /*00b0*/  EXIT ;  /* 0x000000000000794d */ /* 0x000fea0003800000 */
.L_x_14:
        /* <DEDUP_REMOVED lines=12> */
.L_x_22:


//--------------------- .text._Z13G_alphaMulVecPfmf --------------------------
	.section	.text._Z13G_alphaMulVecPfmf,"ax",@progbits
	.align	128
        .global         _Z13G_alphaMulVecPfmf
        .type           _Z13G_alphaMulVecPfmf,@function
        .size           _Z13G_alphaMulVecPfmf,(.L_x_23 - _Z13G_alphaMulVecPfmf)
        .other          _Z13G_alphaMulVecPfmf,@"STO_CUDA_ENTRY STV_DEFAULT"
_Z13G_alphaMulVecPfmf:
.text._Z13G_alphaMulVecPfmf:
[----:B------:R-:W-:Y:S01]  /*0000*/  LDC R1, c[0x0][0x37c] ;  /* 0x0000df00ff017b82 */ /* 0x000fe20000000800 */
[----:B------:R-:W0:Y:S07]  /*0010*/  S2R R4, SR_TID.X ;  /* 0x0000000000047919 */ /* 0x000e2e0000002100 */
[----:B------:R-:W0:Y:S01]  /*0020*/  S2UR UR6, SR_CTAID.X ;  /* 0x00000000000679c3 */ /* 0x000e220000002500 */
[----:B------:R-:W-:Y:S01]  /*0030*/  HFMA2 R5, -RZ, RZ, 0, 0 ;  /* 0x00000000ff057431 */ /* 0x000fe200000001ff */
[----:B------:R-:W1:Y:S06]  /*0040*/  LDCU.64 UR4, c[0x0][0x358] ;  /* 0x00006b00ff0477ac */ /* 0x000e6c0008000a00 */
[----:B------:R-:W0:Y:S08]  /*0050*/  LDC.64 R2, c[0x0][0x388] ;  /* 0x0000e200ff027b82 */ /* 0x000e300000000a00 */
[----:B------:R-:W2:Y:S01]  /*0060*/  LDC.64 R6, c[0x0][0x380] ;  /* 0x0000e000ff067b82 */ /* 0x000ea20000000a00 */
[----:B0-----:R-:W-:-:S04]  /*0070*/  IMAD.WIDE.U32 R4, R2, UR6, R4 ;  /* 0x0000000602047c25 */ /* 0x001fc8000f8e0004 */
[----:B------:R-:W-:Y:S01]  /*0080*/  IMAD R0, R3, UR6, R5 ;  /* 0x0000000603007c24 */ /* 0x000fe2000f8e0205 */
[----:B------:R-:W0:Y:S01]  /*0090*/  LDCU UR6, c[0x0][0x390] ;  /* 0x00007200ff0677ac */ /* 0x000e220008000800 */
[----:B--2---:R-:W-:-:S04]  /*00a0*/  LEA R2, P0, R4, R6, 0x2 ;  /* 0x0000000604027211 */ /* 0x004fc800078010ff */
[----:B------:R-:W-:-:S05]  /*00b0*/  LEA.HI.X R3, R4, R7, R0, 0x2, P0 ;  /* 0x0000000704037211 */ /* 0x000fca00000f1400 */
[----:B-1----:R-:W0:Y:S02]  /*00c0*/  LDG.E R0, desc[UR4][R2.64] ;  /* 0x0000000402007981 */ /* 0x002e24000c1e1900 */
[----:B0-----:R-:W-:-:S05]  /*00d0*/  FMUL R5, R0, UR6 ;  /* 0x0000000600057c20 */ /* 0x001fca0008400000 */
[----:B------:R-:W-:Y:S01]  /*00e0*/  STG.E desc[UR4][R2.64], R5 ;  /* 0x0000000502007986 */ /* 0x000fe2000c101904 */
[----:B------:R-:W-:Y:S05]  /*00f0*/  EXIT ;  /* 0x000000000000794d */ /* 0x000fea0003800000 */
.L_x_15:
        /* <DEDUP_REMOVED lines=16> */
.L_x_23:


//--------------------- .nv.shared._Z15G_sumOfVecElemsPfS_ --------------------------
	.section	.nv.shared._Z15G_sumOfVecElemsPfS_,"aw",@nobits
	.sectionflags	@""
	.align	4
.nv.shared._Z15G_sumOfVecElemsPfS_:
	.zero		1040


//--------------------- .nv.shared.reserved.0     --------------------------
	.section	.nv.shared.reserved.0,"aw",@nobits
	.weak		__nv_reservedSMEM_offset_0_alias
	.size		__nv_reservedSMEM_offset_0_alias, 0, 64
	.other		__nv_reservedSMEM_offset_0_alias,@"STO_CUDA_RESERVED_SHARED STV_DEFAULT"
__nv_reservedSMEM_offset_0_alias:
	.zero		0
	.zero		64


//--------------------- .nv.shared._Z18G_squaredEulerNormPfmS_ --------------------------
	.section	.nv.shared._Z18G_squaredEulerNormPfmS_,"aw",@nobits
	.sectionflags	@""
	.align	4
.nv.shared._Z18G_squaredEulerNormPfmS_:
	.zero		1040


//--------------------- .nv.shared._Z18G_absSumOfVecElemsPfPd --------------------------
	.section	.nv.shared._Z18G_absSumOfVecElemsPfPd,"aw",@nobits
	.sectionflags	@""
	.align	4
.nv.shared._Z18G_absSumOfVecElemsPfPd:
	.zero		1040


//--------------------- .nv.shared._Z11G_vecMulVecPfS_S_ --------------------------
	.section	.nv.shared._Z11G_vecMulVecPfS_S_,"aw",@nobits
	.sectionflags	@""
	.align	4
.nv.shared._Z11G_vecMulVecPfS_S_:
	.zero		1040


//--------------------- .nv.constant0._Z15G_sumOfVecElemsPfS_ --------------------------
	.section	.nv.constant0._Z15G_sumOfVecElemsPfS_,"a",@progbits
	.sectionflags	@""
	.align	4
.nv.constant0._Z15G_sumOfVecElemsPfS_:
	.zero		912


//--------------------- .nv.constant0._Z18G_squaredEulerNormPfmS_ --------------------------
	.section	.nv.constant0._Z18G_squaredEulerNormPfmS_,"a",@progbits
	.sectionflags	@""
	.align	4
.nv.constant0._Z18G_squaredEulerNormPfmS_:
	.zero		920


//--------------------- .nv.constant0._Z18G_absSumOfVecElemsPfPd --------------------------
	.section	.nv.constant0._Z18G_absSumOfVecElemsPfPd,"a",@progbits
	.sectionflags	@""
	.align	4
.nv.constant0._Z18G_absSumOfVecElemsPfPd:
	.zero		912


//--------------------- .nv.constant0._Z11G_vecMulVecPfS_S_ --------------------------
	.section	.nv.constant0._Z11G_vecMulVecPfS_S_,"a",@progbits
	.sectionflags	@""
	.align	4
.nv.constant0._Z11G_vecMulVecPfS_S_:
	.zero		920


//--------------------- .nv.constant0._Z10G_E_plus_APfm --------------------------
	.section	.nv.constant0._Z10G_E_plus_APfm,"a",@progbits
	.sectionflags	@""
	.align	4
.nv.constant0._Z10G_E_plus_APfm:
	.zero		912


//--------------------- .nv.constant0._Z12G_vecPlusVecPfS_ --------------------------
	.section	.nv.constant0._Z12G_vecPlusVecPfS_,"a",@progbits
	.sectionflags	@""
	.align	4
.nv.constant0._Z12G_vecPlusVecPfS_:
	.zero		912


//--------------------- .nv.constant0._Z11G_vecSubVecPfS_ --------------------------
	.section	.nv.constant0._Z11G_vecSubVecPfS_,"a",@progbits
	.sectionflags	@""
	.align	4
.nv.constant0._Z11G_vecSubVecPfS_:
	.zero		912


//--------------------- .nv.constant0._Z13G_alphaMulVecPfmf --------------------------
	.section	.nv.constant0._Z13G_alphaMulVecPfmf,"a",@progbits
	.sectionflags	@""
	.align	4
.nv.constant0._Z13G_alphaMulVecPfmf:
	.zero		916


//--------------------- SYMBOLS --------------------------

	.type		.nv.reservedSmem.offset0,@object
	.size		.nv.reservedSmem.offset0,0x4
	.type		.nv.reservedSmem.cap,@object
	.size		.nv.reservedSmem.cap,0x4
